//
// Generated by NVIDIA NVVM Compiler
//
// Compiler Build ID: CL-36424714
// Cuda compilation tools, release 13.0, V13.0.88
// Based on NVVM 20.0.0
//

.version 9.0
.target sm_100
.address_size 64

.func _ZN11TestVirtualIiED1Ev
(
	.param .b64 _ZN11TestVirtualIiED1Ev_param_0
)
;
.func _ZN11TestVirtualIiED0Ev
(
	.param .b64 _ZN11TestVirtualIiED0Ev_param_0
)
;
.func _ZN16TestSeqContainerIiED1Ev
(
	.param .b64 _ZN16TestSeqContainerIiED1Ev_param_0
)
;
.func _ZN16TestSeqContainerIiED0Ev
(
	.param .b64 _ZN16TestSeqContainerIiED0Ev_param_0
)
;
.func _ZN16TestSeqContainerIiE4pushEOKi
(
	.param .b64 _ZN16TestSeqContainerIiE4pushEOKi_param_0,
	.param .b64 _ZN16TestSeqContainerIiE4pushEOKi_param_1
)
;
.extern .func  (.param .b64 func_retval0) malloc
(
	.param .b64 malloc_param_0
)
;
.extern .func free
(
	.param .b64 free_param_0
)
;
.global .align 8 .u64 _ZTV11TestVirtualIiE[5] = {0, 0, _ZN11TestVirtualIiED1Ev, _ZN11TestVirtualIiED0Ev, 0};
.global .align 8 .u64 _ZTV16TestSeqContainerIiE[5] = {0, 0, _ZN16TestSeqContainerIiED1Ev, _ZN16TestSeqContainerIiED0Ev, _ZN16TestSeqContainerIiE4pushEOKi};

.func _ZN11TestVirtualIiED1Ev(
	.param .b64 _ZN11TestVirtualIiED1Ev_param_0
)
{
	.reg .b64 	%rd<5>;

	ld.param.u64 	%rd1, [_ZN11TestVirtualIiED1Ev_param_0];
	mov.u64 	%rd2, _ZTV11TestVirtualIiE;
	cvta.global.u64 	%rd3, %rd2;
	add.s64 	%rd4, %rd3, 16;
	st.u64 	[%rd1], %rd4;
	ret;

}
.func _ZN11TestVirtualIiED0Ev(
	.param .b64 _ZN11TestVirtualIiED0Ev_param_0
)
{
	.reg .b64 	%rd<5>;

	ld.param.u64 	%rd1, [_ZN11TestVirtualIiED0Ev_param_0];
	mov.u64 	%rd2, _ZTV11TestVirtualIiE;
	cvta.global.u64 	%rd3, %rd2;
	add.s64 	%rd4, %rd3, 16;
	st.u64 	[%rd1], %rd4;
	{ // callseq 0, 0
	.param .b64 param0;
	st.param.b64 	[param0], %rd1;
	call.uni 
	free, 
	(
	param0
	);
	} // callseq 0
	ret;

}
.func _ZN16TestSeqContainerIiED1Ev(
	.param .b64 _ZN16TestSeqContainerIiED1Ev_param_0
)
{
	.reg .pred 	%p<2>;
	.reg .b64 	%rd<9>;

	ld.param.u64 	%rd2, [_ZN16TestSeqContainerIiED1Ev_param_0];
	mov.u64 	%rd3, _ZTV16TestSeqContainerIiE;
	cvta.global.u64 	%rd4, %rd3;
	add.s64 	%rd5, %rd4, 16;
	st.u64 	[%rd2], %rd5;
	ld.u64 	%rd1, [%rd2+8];
	setp.eq.s64 	%p1, %rd1, 0;
	@%p1 bra 	$L__BB2_2;
	{ // callseq 1, 0
	.param .b64 param0;
	st.param.b64 	[param0], %rd1;
	call.uni 
	free, 
	(
	param0
	);
	} // callseq 1
$L__BB2_2:
	mov.u64 	%rd6, _ZTV11TestVirtualIiE;
	cvta.global.u64 	%rd7, %rd6;
	add.s64 	%rd8, %rd7, 16;
	st.u64 	[%rd2], %rd8;
	ret;

}
.func _ZN16TestSeqContainerIiED0Ev(
	.param .b64 _ZN16TestSeqContainerIiED0Ev_param_0
)
{
	.reg .pred 	%p<2>;
	.reg .b64 	%rd<9>;

	ld.param.u64 	%rd2, [_ZN16TestSeqContainerIiED0Ev_param_0];
	mov.u64 	%rd3, _ZTV16TestSeqContainerIiE;
	cvta.global.u64 	%rd4, %rd3;
	add.s64 	%rd5, %rd4, 16;
	st.u64 	[%rd2], %rd5;
	ld.u64 	%rd1, [%rd2+8];
	setp.eq.s64 	%p1, %rd1, 0;
	@%p1 bra 	$L__BB3_2;
	{ // callseq 2, 0
	.param .b64 param0;
	st.param.b64 	[param0], %rd1;
	call.uni 
	free, 
	(
	param0
	);
	} // callseq 2
$L__BB3_2:
	mov.u64 	%rd6, _ZTV11TestVirtualIiE;
	cvta.global.u64 	%rd7, %rd6;
	add.s64 	%rd8, %rd7, 16;
	st.u64 	[%rd2], %rd8;
	{ // callseq 3, 0
	.param .b64 param0;
	st.param.b64 	[param0], %rd2;
	call.uni 
	free, 
	(
	param0
	);
	} // callseq 3
	ret;

}
.func _ZN16TestSeqContainerIiE4pushEOKi(
	.param .b64 _ZN16TestSeqContainerIiE4pushEOKi_param_0,
	.param .b64 _ZN16TestSeqContainerIiE4pushEOKi_param_1
)
{
	.reg .pred 	%p<2>;
	.reg .b32 	%r<3>;
	.reg .b64 	%rd<6>;

	ld.param.u64 	%rd2, [_ZN16TestSeqContainerIiE4pushEOKi_param_0];
	ld.param.u64 	%rd3, [_ZN16TestSeqContainerIiE4pushEOKi_param_1];
	ld.u64 	%rd1, [%rd2+8];
	setp.eq.s64 	%p1, %rd1, 0;
	@%p1 bra 	$L__BB4_2;
	atom.add.u32 	%r1, [%rd2+16], 1;
	ld.u32 	%r2, [%rd3];
	mul.wide.s32 	%rd4, %r1, 4;
	add.s64 	%rd5, %rd1, %rd4;
	st.u32 	[%rd5], %r2;
$L__BB4_2:
	ret;

}
	// .globl	_Z4funcv
.visible .entry _Z4funcv()
{
	.local .align 4 .b8 	__local_depot5[4];
	.reg .b64 	%SP;
	.reg .b64 	%SPL;
	.reg .b32 	%r<3>;
	.reg .b64 	%rd<14>;

	mov.u64 	%SPL, __local_depot5;
	cvta.local.u64 	%SP, %SPL;
	add.u64 	%rd1, %SP, 0;
	add.u64 	%rd2, %SPL, 0;
	{ // callseq 4, 0
	.param .b64 param0;
	st.param.b64 	[param0], 24;
	.param .b64 retval0;
	call.uni (retval0), 
	malloc, 
	(
	param0
	);
	ld.param.b64 	%rd3, [retval0];
	} // callseq 4
	mov.u64 	%rd5, _ZTV16TestSeqContainerIiE;
	cvta.global.u64 	%rd6, %rd5;
	add.s64 	%rd7, %rd6, 16;
	st.u64 	[%rd3], %rd7;
	mov.b32 	%r1, -1;
	st.u32 	[%rd3+16], %r1;
	{ // callseq 5, 0
	.param .b64 param0;
	st.param.b64 	[param0], 40;
	.param .b64 retval0;
	call.uni (retval0), 
	malloc, 
	(
	param0
	);
	ld.param.b64 	%rd8, [retval0];
	} // callseq 5
	st.u64 	[%rd3+8], %rd8;
	ld.u64 	%rd10, [%rd3];
	ld.u64 	%rd11, [%rd10+16];
	mov.b32 	%r2, 10;
	st.local.u32 	[%rd2], %r2;
	{ // callseq 6, 0
	.param .b64 param0;
	st.param.b64 	[param0], %rd3;
	.param .b64 param1;
	st.param.b64 	[param1], %rd1;
	prototype_6 : .callprototype ()_ (.param .b64 _, .param .b64 _);
	call 
	%rd11, 
	(
	param0, 
	param1
	)
	, prototype_6;
	} // callseq 6
	ld.u64 	%rd12, [%rd3];
	ld.u64 	%rd13, [%rd12+8];
	{ // callseq 7, 0
	.param .b64 param0;
	st.param.b64 	[param0], %rd3;
	prototype_7 : .callprototype ()_ (.param .b64 _);
	call 
	%rd13, 
	(
	param0
	)
	, prototype_7;
	} // callseq 7
	ret;

}
	// .globl	_Z11test_kernelv
.visible .entry _Z11test_kernelv()
{


	ret;

}


// ===== COMPILED SASS (sm_100) =====

	.target	sm_100

	.elftype	@"ET_EXEC"


//--------------------- .note.nv.tkinfo           --------------------------
	.section	.note.nv.tkinfo,"",@"SHT_NOTE"
	.sectionflags	@"SHF_NOTE_NV_TKINFO"
	.tkinfo
        /*0018*/ 	.word	0x00000002
        /*0030*/ 	.string	""
        /*0030*/ 	.string	"ptxas"
        /*0030*/ 	.string	"Cuda compilation tools, release 13.0, V13.0.88"
        /*0030*/ 	.string	"Build cuda_13.0.r13.0/compiler.36424714_0"
        /*0030*/ 	.string	"-arch sm_100 -m 64 "



//--------------------- .note.nv.cuinfo           --------------------------
	.section	.note.nv.cuinfo,"",@"SHT_NOTE"
	.sectionflags	@"SHF_NOTE_NV_CUINFO"
        /*0018*/ 	.short	0x0002
        /*001a*/ 	.short	0x0064
        /*001c*/ 	.short	0x0082
	.zero		2


//--------------------- .nv.info                  --------------------------
	.section	.nv.info,"",@"SHT_CUDA_INFO"
	.align	4


	//----- nvinfo : EIATTR_REGCOUNT
	.align		4
        /*0000*/ 	.byte	0x04, 0x2f
        /*0002*/ 	.short	(.L_3 - .L_2)
	.align		4
.L_2:
        /*0004*/ 	.word	index@(_Z11test_kernelv)
        /*0008*/ 	.word	0x00000004


	//----- nvinfo : EIATTR_FRAME_SIZE
	.align		4
.L_3:
        /*000c*/ 	.byte	0x04, 0x11
        /*000e*/ 	.short	(.L_5 - .L_4)
	.align		4
.L_4:
        /*0010*/ 	.word	index@(_Z11test_kernelv)
        /*0014*/ 	.word	0x00000000


	//----- nvinfo : EIATTR_REGCOUNT
	.align		4
.L_5:
        /*0018*/ 	.byte	0x04, 0x2f
        /*001a*/ 	.short	(.L_7 - .L_6)
	.align		4
.L_6:
        /*001c*/ 	.word	index@(_Z4funcv)
        /*0020*/ 	.word	0x0000001b


	//----- nvinfo : EIATTR_FRAME_SIZE
	.align		4
.L_7:
        /*0024*/ 	.byte	0x04, 0x11
        /*0026*/ 	.short	(.L_9 - .L_8)
	.align		4
.L_8:
        /*0028*/ 	.word	index@($_Z4funcv$_ZN16TestSeqContainerIiED1Ev)
        /*002c*/ 	.word	0x00000028


	//----- nvinfo : EIATTR_FRAME_SIZE
	.align		4
.L_9:
        /*0030*/ 	.byte	0x04, 0x11
        /*0032*/ 	.short	(.L_11 - .L_10)
	.align		4
.L_10:
        /*0034*/ 	.word	index@($_Z4funcv$_ZN16TestSeqContainerIiED0Ev)
        /*0038*/ 	.word	0x00000028


	//----- nvinfo : EIATTR_FRAME_SIZE
	.align		4
.L_11:
        /*003c*/ 	.byte	0x04, 0x11
        /*003e*/ 	.short	(.L_13 - .L_12)
	.align		4
.L_12:
        /*0040*/ 	.word	index@($_Z4funcv$_ZN16TestSeqContainerIiE4pushEOKi)
        /*0044*/ 	.word	0x00000028


	//----- nvinfo : EIATTR_FRAME_SIZE
	.align		4
.L_13:
        /*0048*/ 	.byte	0x04, 0x11
        /*004a*/ 	.short	(.L_15 - .L_14)
	.align		4
.L_14:
        /*004c*/ 	.word	index@($_Z4funcv$_ZN11TestVirtualIiED1Ev)
        /*0050*/ 	.word	0x00000028


	//----- nvinfo : EIATTR_FRAME_SIZE
	.align		4
.L_15:
        /*0054*/ 	.byte	0x04, 0x11
        /*0056*/ 	.short	(.L_17 - .L_16)
	.align		4
.L_16:
        /*0058*/ 	.word	index@($_Z4funcv$_ZN11TestVirtualIiED0Ev)
        /*005c*/ 	.word	0x00000028


	//----- nvinfo : EIATTR_FRAME_SIZE
	.align		4
.L_17:
        /*0060*/ 	.byte	0x04, 0x11
        /*0062*/ 	.short	(.L_19 - .L_18)
	.align		4
.L_18:
        /*0064*/ 	.word	index@(_Z4funcv)
        /*0068*/ 	.word	0x00000028


	//----- nvinfo : EIATTR_MIN_STACK_SIZE
	.align		4
.L_19:
        /*006c*/ 	.byte	0x04, 0x12
        /*006e*/ 	.short	(.L_21 - .L_20)
	.align		4
.L_20:
        /*0070*/ 	.word	index@(_Z4funcv)
        /*0074*/ 	.word	0x00000028


	//----- nvinfo : EIATTR_MIN_STACK_SIZE
	.align		4
.L_21:
        /*0078*/ 	.byte	0x04, 0x12
        /*007a*/ 	.short	(.L_23 - .L_22)
	.align		4
.L_22:
        /*007c*/ 	.word	index@(_Z11test_kernelv)
        /*0080*/ 	.word	0x00000000
.L_23:


//--------------------- .nv.compat                --------------------------
	.section	.nv.compat,"",@"SHT_CUDA_COMPAT_INFO"
	.align	4
        /*0000*/ 	.byte	0x02, 0x09, 0x00, 0x00, 0x02, 0x02, 0x01, 0x00, 0x02, 0x05, 0x05, 0x00, 0x03, 0x07, 0x01, 0x01
        /*0010*/ 	.byte	0x02, 0x03, 0x00, 0x00, 0x02, 0x06, 0x01, 0x00, 0x04, 0x0b, 0x08, 0x00, 0x09, 0x00, 0x00, 0x00
        /*0020*/ 	.byte	0x00, 0x00, 0x00, 0x00


//--------------------- .nv.info._Z4funcv         --------------------------
	.section	.nv.info._Z4funcv,"",@"SHT_CUDA_INFO"
	.sectionflags	@""
	.align	4


	//----- nvinfo : EIATTR_CUDA_API_VERSION
	.align		4
        /*0000*/ 	.byte	0x04, 0x37
        /*0002*/ 	.short	(.L_25 - .L_24)
.L_24:
        /*0004*/ 	.word	0x00000082


	//----- nvinfo : EIATTR_SPARSE_MMA_MASK
	.align		4
.L_25:
        /*0008*/ 	.byte	0x03, 0x50
        /*000a*/ 	.short	0x0000


	//----- nvinfo : EIATTR_MAXREG_COUNT
	.align		4
        /*000c*/ 	.byte	0x03, 0x1b
        /*000e*/ 	.short	0x00ff


	//----- nvinfo : EIATTR_EXTERNS
	.align		4
        /*0010*/ 	.byte	0x04, 0x0f
        /*0012*/ 	.short	(.L_27 - .L_26)


	//   ....[0]....
	.align		4
.L_26:
        /*0014*/ 	.word	index@(malloc)


	//   ....[1]....
	.align		4
        /*0018*/ 	.word	index@(free)


	//----- nvinfo : EIATTR_MERCURY_ISA_VERSION
	.align		4
.L_27:
        /*001c*/ 	.byte	0x03, 0x5f
        /*001e*/ 	.short	0x0101


	//----- nvinfo : EIATTR_VRC_CTA_INIT_COUNT
	.align		4
        /*0020*/ 	.byte	0x02, 0x4a
	.zero		1
	.zero		1


	//----- nvinfo : EIATTR_SYSCALL_OFFSETS
	.align		4
        /*0024*/ 	.byte	0x04, 0x46
        /*0026*/ 	.short	(.L_29 - .L_28)


	//   ....[0]....
.L_28:
        /*0028*/ 	.word	0x000000c0


	//   ....[1]....
        /*002c*/ 	.word	0x000001b0


	//   ....[2]....
        /*0030*/ 	.word	0x000004c0


	//   ....[3]....
        /*0034*/ 	.word	0x000009d0


	//   ....[4]....
        /*0038*/ 	.word	0x00000b00


	//   ....[5]....
        /*003c*/ 	.word	0x00000df0


	//----- nvinfo : EIATTR_EXIT_INSTR_OFFSETS
	.align		4
.L_29:
        /*0040*/ 	.byte	0x04, 0x1c
        /*0042*/ 	.short	(.L_31 - .L_30)


	//   ....[0]....
.L_30:
        /*0044*/ 	.word	0x00000370


	//----- nvinfo : EIATTR_CRS_STACK_SIZE
	.align		4
.L_31:
        /*0048*/ 	.byte	0x04, 0x1e
        /*004a*/ 	.short	(.L_33 - .L_32)
.L_32:
        /*004c*/ 	.word	0x00000000


	//----- nvinfo : EIATTR_SW_WAR
	.align		4
.L_33:
        /*0050*/ 	.byte	0x04, 0x36
        /*0052*/ 	.short	(.L_35 - .L_34)
.L_34:
        /*0054*/ 	.word	0x00000008
.L_35:


//--------------------- .nv.info._Z11test_kernelv --------------------------
	.section	.nv.info._Z11test_kernelv,"",@"SHT_CUDA_INFO"
	.sectionflags	@""
	.align	4


	//----- nvinfo : EIATTR_CUDA_API_VERSION
	.align		4
        /*0000*/ 	.byte	0x04, 0x37
        /*0002*/ 	.short	(.L_37 - .L_36)
.L_36:
        /*0004*/ 	.word	0x00000082


	//----- nvinfo : EIATTR_SPARSE_MMA_MASK
	.align		4
.L_37:
        /*0008*/ 	.byte	0x03, 0x50
        /*000a*/ 	.short	0x0000


	//----- nvinfo : EIATTR_MAXREG_COUNT
	.align		4
        /*000c*/ 	.byte	0x03, 0x1b
        /*000e*/ 	.short	0x00ff


	//----- nvinfo : EIATTR_MERCURY_ISA_VERSION
	.align		4
        /*0010*/ 	.byte	0x03, 0x5f
        /*0012*/ 	.short	0x0101


	//----- nvinfo : EIATTR_VRC_CTA_INIT_COUNT
	.align		4
        /*0014*/ 	.byte	0x02, 0x4a
	.zero		1
	.zero		1


	//----- nvinfo : EIATTR_EXIT_INSTR_OFFSETS
	.align		4
        /*0018*/ 	.byte	0x04, 0x1c
        /*001a*/ 	.short	(.L_39 - .L_38)


	//   ....[0]....
.L_38:
        /*001c*/ 	.word	0x00000010


	//----- nvinfo : EIATTR_SW_WAR
	.align		4
.L_39:
        /*0020*/ 	.byte	0x04, 0x36
        /*0022*/ 	.short	(.L_41 - .L_40)
.L_40:
        /*0024*/ 	.word	0x00000008
.L_41:


//--------------------- .nv.callgraph             --------------------------
	.section	.nv.callgraph,"",@"SHT_CUDA_CALLGRAPH"
	.align	4
	.sectionentsize	8
	.align		4
        /*0000*/ 	.word	0x00000000
	.align		4
        /*0004*/ 	.word	0xffffffff
	.align		4
        /*0008*/ 	.word	index@(_Z4funcv)
	.align		4
        /*000c*/ 	.word	index@(free)
	.align		4
        /*0010*/ 	.word	index@(_Z4funcv)
	.align		4
        /*0014*/ 	.word	index@(malloc)
	.align		4
        /*0018*/ 	.word	0x00000000
	.align		4
        /*001c*/ 	.word	0xfffffffe
	.align		4
        /*0020*/ 	.word	0x00000000
	.align		4
        /*0024*/ 	.word	0xfffffffd
	.align		4
        /*0028*/ 	.word	0x00000000
	.align		4
        /*002c*/ 	.word	0xfffffffc


//--------------------- .nv.constant4             --------------------------
	.section	.nv.constant4,"a",@progbits
	.align	8
	.align		8
.nv.constant4:
        /*0000*/ 	.dword	malloc
	.align		8
        /*0008*/ 	.dword	free
	.align		8
        /*0010*/ 	.dword	_ZTV11TestVirtualIiE
	.align		8
        /*0018*/ 	.dword	_ZTV16TestSeqContainerIiE


//--------------------- .nv.constant2._Z4funcv    --------------------------
	.section	.nv.constant2._Z4funcv,"a",@progbits
	.sectionflags	@""
	.align	4
.nv.constant2._Z4funcv:
        /*0000*/ 	.byte	0x01, 0x00, 0x00, 0x00, 0x00, 0x00, 0x00, 0x00, 0xe0, 0x0b, 0x00, 0x00, 0x00, 0x00, 0x00, 0x00
        /*0010*/ 	.byte	0xc0, 0x07, 0x00, 0x00, 0x00, 0x00, 0x00, 0x00, 0x20, 0x06, 0x00, 0x00, 0x00, 0x00, 0x00, 0x00
        /*0020*/ 	.byte	0x40, 0x05, 0x00, 0x00, 0x00, 0x00, 0x00, 0x00, 0x80, 0x03, 0x00, 0x00, 0x00, 0x00, 0x00, 0x00


//--------------------- .text._Z4funcv            --------------------------
	.section	.text._Z4funcv,"ax",@progbits
	.align	128
        .global         _Z4funcv
        .type           _Z4funcv,@function
        .size           _Z4funcv,(.L_x_20 - _Z4funcv)
        .other          _Z4funcv,@"STO_CUDA_ENTRY STV_DEFAULT"
_Z4funcv:
.text._Z4funcv:
[----:B------:R-:W0:Y:S01]  /*0000*/  LDC R1, c[0x0][0x37c] ;  /* 0x0000df00ff017b82 */ /* 0x000e220000000800 */
[----:B------:R-:W-:Y:S01]  /*0010*/  MOV R2, 0x0 ;  /* 0x0000000000027802 */ /* 0x000fe20000000f00 */
[----:B------:R-:W1:Y:S01]  /*0020*/  LDCU UR4, c[0x0][0x2f8] ;  /* 0x00005f00ff0477ac */ /* 0x000e620008000800 */
[----:B0-----:R-:W-:-:S05]  /*0030*/  VIADD R1, R1, 0xfffffff8 ;  /* 0xfffffff801017836 */ /* 0x001fca0000000000 */
[----:B------:R0:W2:Y:S01]  /*0040*/  LDC.64 R8, c[0x4][R2] ;  /* 0x0100000002087b82 */ /* 0x0000a20000000a00 */
[----:B------:R-:W3:Y:S01]  /*0050*/  LDCU UR5, c[0x0][0x2fc] ;  /* 0x00005f80ff0577ac */ /* 0x000ee20008000800 */
[----:B------:R-:W-:Y:S02]  /*0060*/  IMAD.MOV.U32 R4, RZ, RZ, 0x18 ;  /* 0x00000018ff047424 */ /* 0x000fe400078e00ff */
[----:B------:R-:W-:Y:S01]  /*0070*/  IMAD.MOV.U32 R5, RZ, RZ, RZ ;  /* 0x000000ffff057224 */ /* 0x000fe200078e00ff */
[----:B------:R-:W4:Y:S01]  /*0080*/  LDCU.64 UR36, c[0x0][0x358] ;  /* 0x00006b00ff2477ac */ /* 0x000f220008000a00 */
[----:B-1----:R-:W-:-:S04]  /*0090*/  IADD3 R18, P0, PT, R1, UR4, RZ ;  /* 0x0000000401127c10 */ /* 0x002fc8000ff1e0ff */
[----:B0--3--:R-:W-:-:S09]  /*00a0*/  IADD3.X R19, PT, PT, RZ, UR5, RZ, P0, !PT ;  /* 0x00000005ff137c10 */ /* 0x009fd200087fe4ff */
[----:B------:R-:W-:-:S07]  /*00b0*/  LEPC R20, `(.L_x_0) ;  /* 0x000000001014794e */ /* 0x000fce0000000000 */
[----:B--2-4-:R-:W-:Y:S05]  /*00c0*/  CALL.ABS.NOINC R8 ;  /* 0x0000000008007343 */ /* 0x014fea0003c00000 */
.L_x_0:
[----:B------:R-:W0:Y:S01]  /*00d0*/  LDCU.64 UR4, c[0x4][0x18] ;  /* 0x01000300ff0477ac */ /* 0x000e220008000a00 */
[----:B------:R-:W-:Y:S01]  /*00e0*/  IMAD.MOV.U32 R3, RZ, RZ, -0x1 ;  /* 0xffffffffff037424 */ /* 0x000fe200078e00ff */
[----:B------:R-:W-:Y:S01]  /*00f0*/  MOV R16, R4 ;  /* 0x0000000400107202 */ /* 0x000fe20000000f00 */
[----:B------:R-:W-:Y:S01]  /*0100*/  IMAD.MOV.U32 R17, RZ, RZ, R5 ;  /* 0x000000ffff117224 */ /* 0x000fe200078e0005 */
[----:B------:R1:W2:Y:S01]  /*0110*/  LDC.64 R8, c[0x4][R2] ;  /* 0x0100000002087b82 */ /* 0x0002a20000000a00 */
[----:B------:R-:W-:Y:S02]  /*0120*/  IMAD.MOV.U32 R4, RZ, RZ, 0x28 ;  /* 0x00000028ff047424 */ /* 0x000fe400078e00ff */
[----:B------:R-:W-:Y:S01]  /*0130*/  IMAD.MOV.U32 R5, RZ, RZ, RZ ;  /* 0x000000ffff057224 */ /* 0x000fe200078e00ff */
[----:B------:R1:W-:Y:S01]  /*0140*/  ST.E desc[UR36][R16.64+0x10], R3 ;  /* 0x0000100310007985 */ /* 0x0003e2000c101924 */
[----:B0-----:R-:W-:-:S04]  /*0150*/  UIADD3 UR4, UP0, UPT, UR4, 0x10, URZ ;  /* 0x0000001004047890 */ /* 0x001fc8000ff1e0ff */
[----:B------:R-:W-:Y:S02]  /*0160*/  UIADD3.X UR5, UPT, UPT, URZ, UR5, URZ, UP0, !UPT ;  /* 0x00000005ff057290 */ /* 0x000fe400087fe4ff */
[----:B------:R-:W-:-:S04]  /*0170*/  IMAD.U32 R6, RZ, RZ, UR4 ;  /* 0x00000004ff067e24 */ /* 0x000fc8000f8e00ff */
[----:B------:R-:W-:-:S05]  /*0180*/  IMAD.U32 R7, RZ, RZ, UR5 ;  /* 0x00000005ff077e24 */ /* 0x000fca000f8e00ff */
[----:B------:R1:W-:Y:S02]  /*0190*/  ST.E.64 desc[UR36][R16.64], R6 ;  /* 0x0000000610007985 */ /* 0x0003e4000c101b24 */
[----:B------:R-:W-:-:S07]  /*01a0*/  LEPC R20, `(.L_x_1) ;  /* 0x000000001014794e */ /* 0x000fce0000000000 */
[----:B-12---:R-:W-:Y:S05]  /*01b0*/  CALL.ABS.NOINC R8 ;  /* 0x0000000008007343 */ /* 0x006fea0003c00000 */
.L_x_1:
[----:B------:R-:W2:Y:S01]  /*01c0*/  LD.E.64 R2, desc[UR36][R16.64] ;  /* 0x0000002410027980 */ /* 0x000ea2000c101b00 */
[----:B------:R-:W-:Y:S01]  /*01d0*/  MOV R10, R4 ;  /* 0x00000004000a7202 */ /* 0x000fe20000000f00 */
[----:B------:R-:W-:-:S05]  /*01e0*/  IMAD.MOV.U32 R11, RZ, RZ, R5 ;  /* 0x000000ffff0b7224 */ /* 0x000fca00078e0005 */
[----:B------:R0:W-:Y:S04]  /*01f0*/  ST.E.64 desc[UR36][R16.64+0x8], R10 ;  /* 0x0000080a10007985 */ /* 0x0001e8000c101b24 */
[----:B--2---:R-:W2:Y:S01]  /*0200*/  LD.E R2, desc[UR36][R2.64+0x10] ;  /* 0x0000102402027980 */ /* 0x004ea2000c101900 */
[----:B------:R-:W-:Y:S01]  /*0210*/  IMAD.MOV.U32 R0, RZ, RZ, 0xa ;  /* 0x0000000aff007424 */ /* 0x000fe200078e00ff */
[----:B------:R-:W-:Y:S01]  /*0220*/  BSSY.RECONVERGENT B6, `(.L_x_2) ;  /* 0x000000a000067945 */ /* 0x000fe20003800200 */
[----:B------:R-:W-:Y:S01]  /*0230*/  IMAD.MOV.U32 R6, RZ, RZ, R18 ;  /* 0x000000ffff067224 */ /* 0x000fe200078e0012 */
[----:B------:R-:W-:Y:S01]  /*0240*/  MOV R7, R19 ;  /* 0x0000001300077202 */ /* 0x000fe20000000f00 */
[----:B------:R-:W-:Y:S01]  /*0250*/  IMAD.MOV.U32 R4, RZ, RZ, R16 ;  /* 0x000000ffff047224 */ /* 0x000fe200078e0010 */
[----:B------:R0:W-:Y:S01]  /*0260*/  STL [R1], R0 ;  /* 0x0000000001007387 */ /* 0x0001e20000100800 */
[----:B------:R-:W-:Y:S01]  /*0270*/  IMAD.MOV.U32 R5, RZ, RZ, R17 ;  /* 0x000000ffff057224 */ /* 0x000fe200078e0011 */
[----:B------:R-:W-:Y:S01]  /*0280*/  MOV R20, 0x2c0 ;  /* 0x000002c000147802 */ /* 0x000fe20000000f00 */
[----:B------:R-:W-:Y:S01]  /*0290*/  IMAD.MOV.U32 R21, RZ, RZ, 0x0 ;  /* 0x00000000ff157424 */ /* 0x000fe200078e00ff */
[----:B--2---:R0:W1:Y:S06]  /*02a0*/  LDC.64 R8, c[0x2][R2] ;  /* 0x0080000002087b82 */ /* 0x00406c0000000a00 */
[----:B01----:R-:W-:Y:S05]  /*02b0*/  CALL.REL.NOINC R8 `(_Z4funcv) ;  /* 0xfffffffc08507344 */ /* 0x003fea0003c3ffff */
[----:B------:R-:W-:Y:S05]  /*02c0*/  BSYNC.RECONVERGENT B6 ;  /* 0x0000000000067941 */ /* 0x000fea0003800200 */
.L_x_2:
[----:B------:R-:W2:Y:S04]  /*02d0*/  LD.E.64 R2, desc[UR36][R16.64] ;  /* 0x0000002410027980 */ /* 0x000ea8000c101b00 */
[----:B--2---:R-:W2:Y:S01]  /*02e0*/  LD.E R2, desc[UR36][R2.64+0x8] ;  /* 0x0000082402027980 */ /* 0x004ea2000c101900 */
[----:B------:R-:W-:Y:S01]  /*02f0*/  BSSY.RECONVERGENT B6, `(.L_x_3) ;  /* 0x0000007000067945 */ /* 0x000fe20003800200 */
[----:B------:R-:W-:Y:S01]  /*0300*/  MOV R4, R16 ;  /* 0x0000001000047202 */ /* 0x000fe20000000f00 */
[----:B------:R-:W-:Y:S01]  /*0310*/  IMAD.MOV.U32 R5, RZ, RZ, R17 ;  /* 0x000000ffff057224 */ /* 0x000fe200078e0011 */
[----:B------:R-:W-:Y:S01]  /*0320*/  MOV R20, 0x360 ;  /* 0x0000036000147802 */ /* 0x000fe20000000f00 */
[----:B------:R-:W-:Y:S01]  /*0330*/  IMAD.MOV.U32 R21, RZ, RZ, 0x0 ;  /* 0x00000000ff157424 */ /* 0x000fe200078e00ff */
[----:B--2---:R0:W1:Y:S06]  /*0340*/  LDC.64 R6, c[0x2][R2] ;  /* 0x0080000002067b82 */ /* 0x00406c0000000a00 */
[----:B01----:R-:W-:Y:S05]  /*0350*/  CALL.REL.NOINC R6 `(_Z4funcv) ;  /* 0xfffffffc06287344 */ /* 0x003fea0003c3ffff */
[----:B------:R-:W-:Y:S05]  /*0360*/  BSYNC.RECONVERGENT B6 ;  /* 0x0000000000067941 */ /* 0x000fea0003800200 */
.L_x_3:
[----:B------:R-:W-:Y:S05]  /*0370*/  EXIT ;  /* 0x000000000000794d */ /* 0x000fea0003800000 */
        .type           $_Z4funcv$_ZN11TestVirtualIiED0Ev,@function
        .size           $_Z4funcv$_ZN11TestVirtualIiED0Ev,($_Z4funcv$_ZN11TestVirtualIiED1Ev - $_Z4funcv$_ZN11TestVirtualIiED0Ev)
$_Z4funcv$_ZN11TestVirtualIiED0Ev:
[----:B------:R-:W-:Y:S01]  /*0380*/  VIADD R1, R1, 0xfffffff0 ;  /* 0xfffffff001017836 */ /* 0x000fe20000000000 */
[----:B------:R-:W-:Y:S01]  /*0390*/  MOV R9, R5 ;  /* 0x0000000500097202 */ /* 0x000fe20000000f00 */
[----:B------:R-:W-:-:S03]  /*03a0*/  IMAD.MOV.U32 R8, RZ, RZ, R4 ;  /* 0x000000ffff087224 */ /* 0x000fc600078e0004 */
[----:B------:R-:W-:Y:S04]  /*03b0*/  STL [R1+0x8], R17 ;  /* 0x0000081101007387 */ /* 0x000fe80000100800 */
[----:B------:R-:W-:Y:S04]  /*03c0*/  STL [R1+0x4], R16 ;  /* 0x0000041001007387 */ /* 0x000fe80000100800 */
[----:B------:R0:W-:Y:S01]  /*03d0*/  STL [R1], R2 ;  /* 0x0000000201007387 */ /* 0x0001e20000100800 */
[----:B------:R-:W1:Y:S01]  /*03e0*/  LDCU.64 UR4, c[0x4][0x10] ;  /* 0x01000200ff0477ac */ /* 0x000e620008000a00 */
[----:B------:R-:W-:Y:S01]  /*03f0*/  MOV R0, 0x8 ;  /* 0x0000000800007802 */ /* 0x000fe20000000f00 */
[----:B------:R-:W-:Y:S01]  /*0400*/  IMAD.MOV.U32 R5, RZ, RZ, R9 ;  /* 0x000000ffff057224 */ /* 0x000fe200078e0009 */
[----:B------:R-:W-:Y:S01]  /*0410*/  MOV R4, R8 ;  /* 0x0000000800047202 */ /* 0x000fe20000000f00 */
[----:B------:R-:W2:Y:S01]  /*0420*/  LDCU.64 UR6, c[0x0][0x358] ;  /* 0x00006b00ff0677ac */ /* 0x000ea20008000a00 */
[----:B0-----:R0:W3:Y:S01]  /*0430*/  LDC.64 R2, c[0x4][R0] ;  /* 0x0100000000027b82 */ /* 0x0010e20000000a00 */
[----:B-1----:R-:W-:-:S04]  /*0440*/  UIADD3 UR4, UP0, UPT, UR4, 0x10, URZ ;  /* 0x0000001004047890 */ /* 0x002fc8000ff1e0ff */
[----:B------:R-:W-:Y:S02]  /*0450*/  UIADD3.X UR5, UPT, UPT, URZ, UR5, URZ, UP0, !UPT ;  /* 0x00000005ff057290 */ /* 0x000fe400087fe4ff */
[----:B------:R-:W-:-:S04]  /*0460*/  IMAD.U32 R6, RZ, RZ, UR4 ;  /* 0x00000004ff067e24 */ /* 0x000fc8000f8e00ff */
[----:B------:R-:W-:-:S05]  /*0470*/  IMAD.U32 R7, RZ, RZ, UR5 ;  /* 0x00000005ff077e24 */ /* 0x000fca000f8e00ff */
[----:B--2---:R0:W-:Y:S01]  /*0480*/  ST.E.64 desc[UR6][R8.64], R6 ;  /* 0x0000000608007985 */ /* 0x0041e2000c101b06 */
[----:B------:R-:W-:Y:S02]  /*0490*/  IMAD.MOV.U32 R16, RZ, RZ, R20 ;  /* 0x000000ffff107224 */ /* 0x000fe400078e0014 */
[----:B------:R-:W-:-:S07]  /*04a0*/  IMAD.MOV.U32 R17, RZ, RZ, R21 ;  /* 0x000000ffff117224 */ /* 0x000fce00078e0015 */
[----:B------:R-:W-:-:S07]  /*04b0*/  LEPC R20, `(.L_x_4) ;  /* 0x000000001014794e */ /* 0x000fce0000000000 */
[----:B0--3--:R-:W-:Y:S05]  /*04c0*/  CALL.ABS.NOINC R2 ;  /* 0x0000000002007343 */ /* 0x009fea0003c00000 */
.L_x_4:
[----:B------:R-:W-:Y:S01]  /*04d0*/  MOV R20, R16 ;  /* 0x0000001000147202 */ /* 0x000fe20000000f00 */
[----:B------:R-:W-:Y:S01]  /*04e0*/  IMAD.MOV.U32 R21, RZ, RZ, R17 ;  /* 0x000000ffff157224 */ /* 0x000fe200078e0011 */
[----:B------:R-:W2:Y:S04]  /*04f0*/  LDL R2, [R1] ;  /* 0x0000000001027983 */ /* 0x000ea80000100800 */
[----:B------:R-:W2:Y:S04]  /*0500*/  LDL R16, [R1+0x4] ;  /* 0x0000040001107983 */ /* 0x000ea80000100800 */
[----:B------:R0:W2:Y:S02]  /*0510*/  LDL R17, [R1+0x8] ;  /* 0x0000080001117983 */ /* 0x0000a40000100800 */
[----:B0-----:R-:W-:Y:S01]  /*0520*/  VIADD R1, R1, 0x10 ;  /* 0x0000001001017836 */ /* 0x001fe20000000000 */
[----:B--2---:R-:W-:Y:S06]  /*0530*/  RET.REL.NODEC R20 `(_Z4funcv) ;  /* 0xfffffff814b07950 */ /* 0x004fec0003c3ffff */
        .type           $_Z4funcv$_ZN11TestVirtualIiED1Ev,@function
        .size           $_Z4funcv$_ZN11TestVirtualIiED1Ev,($_Z4funcv$_ZN16TestSeqContainerIiE4pushEOKi - $_Z4funcv$_ZN11TestVirtualIiED1Ev)
$_Z4funcv$_ZN11TestVirtualIiED1Ev:
[----:B------:R-:W-:Y:S01]  /*0540*/  VIADD R1, R1, 0xfffffff8 ;  /* 0xfffffff801017836 */ /* 0x000fe20000000000 */
[----:B------:R-:W-:-:S04]  /*0550*/  MOV R3, R5 ;  /* 0x0000000500037202 */ /* 0x000fc80000000f00 */
[----:B------:R0:W-:Y:S02]  /*0560*/  STL [R1], R2 ;  /* 0x0000000201007387 */ /* 0x0001e40000100800 */
[----:B0-----:R-:W-:Y:S01]  /*0570*/  IMAD.MOV.U32 R2, RZ, RZ, R4 ;  /* 0x000000ffff027224 */ /* 0x001fe200078e0004 */
[----:B------:R-:W0:Y:S01]  /*0580*/  LDCU.64 UR4, c[0x4][0x10] ;  /* 0x01000200ff0477ac */ /* 0x000e220008000a00 */
[----:B------:R-:W1:Y:S01]  /*0590*/  LDCU.64 UR6, c[0x0][0x358] ;  /* 0x00006b00ff0677ac */ /* 0x000e620008000a00 */
[----:B0-----:R-:W-:-:S04]  /*05a0*/  UIADD3 UR4, UP0, UPT, UR4, 0x10, URZ ;  /* 0x0000001004047890 */ /* 0x001fc8000ff1e0ff */
[----:B------:R-:W-:Y:S02]  /*05b0*/  UIADD3.X UR5, UPT, UPT, URZ, UR5, URZ, UP0, !UPT ;  /* 0x00000005ff057290 */ /* 0x000fe400087fe4ff */
[----:B------:R-:W-:-:S04]  /*05c0*/  IMAD.U32 R4, RZ, RZ, UR4 ;  /* 0x00000004ff047e24 */ /* 0x000fc8000f8e00ff */
[----:B------:R-:W-:-:S05]  /*05d0*/  IMAD.U32 R5, RZ, RZ, UR5 ;  /* 0x00000005ff057e24 */ /* 0x000fca000f8e00ff */
[----:B-1----:R0:W-:Y:S04]  /*05e0*/  ST.E.64 desc[UR6][R2.64], R4 ;  /* 0x0000000402007985 */ /* 0x0021e8000c101b06 */
[----:B0-----:R0:W2:Y:S02]  /*05f0*/  LDL R2, [R1] ;  /* 0x0000000001027983 */ /* 0x0010a40000100800 */
[----:B0-----:R-:W-:Y:S01]  /*0600*/  IADD3 R1, PT, PT, R1, 0x8, RZ ;  /* 0x0000000801017810 */ /* 0x001fe20007ffe0ff */
[----:B--2---:R-:W-:Y:S06]  /*0610*/  RET.REL.NODEC R20 `(_Z4funcv) ;  /* 0xfffffff814787950 */ /* 0x004fec0003c3ffff */
        .type           $_Z4funcv$_ZN16TestSeqContainerIiE4pushEOKi,@function
        .size           $_Z4funcv$_ZN16TestSeqContainerIiE4pushEOKi,($_Z4funcv$_ZN16TestSeqContainerIiED0Ev - $_Z4funcv$_ZN16TestSeqContainerIiE4pushEOKi)
$_Z4funcv$_ZN16TestSeqContainerIiE4pushEOKi:
[----:B------:R-:W-:Y:S01]  /*0620*/  VIADD R1, R1, 0xfffffff8 ;  /* 0xfffffff801017836 */ /* 0x000fe20000000000 */
[----:B------:R-:W-:Y:S01]  /*0630*/  BSSY B0, `(.L_x_5) ;  /* 0x0000015000007945 */ /* 0x000fe20003800000 */
[----:B------:R-:W-:-:S03]  /*0640*/  IMAD.MOV.U32 R3, RZ, RZ, R5 ;  /* 0x000000ffff037224 */ /* 0x000fc600078e0005 */
[----:B------:R0:W-:Y:S02]  /*0650*/  STL [R1], R2 ;  /* 0x0000000201007387 */ /* 0x0001e40000100800 */
[----:B0-----:R-:W-:Y:S01]  /*0660*/  IMAD.MOV.U32 R2, RZ, RZ, R4 ;  /* 0x000000ffff027224 */ /* 0x001fe200078e0004 */
[----:B------:R-:W0:Y:S01]  /*0670*/  LDC.64 R10, c[0x0][0x358] ;  /* 0x0000d600ff0a7b82 */ /* 0x000e220000000a00 */
[----:B------:R-:W-:Y:S05]  /*0680*/  YIELD ;  /* 0x0000000000007946 */ /* 0x000fea0003800000 */
[----:B0-----:R-:W-:Y:S02]  /*0690*/  R2UR UR4, R10 ;  /* 0x000000000a0472ca */ /* 0x001fe400000e0000 */
[----:B------:R-:W-:-:S13]  /*06a0*/  R2UR UR5, R11 ;  /* 0x000000000b0572ca */ /* 0x000fda00000e0000 */
[----:B------:R-:W2:Y:S02]  /*06b0*/  LD.E.64 R4, desc[UR4][R2.64+0x8] ;  /* 0x0000080402047980 */ /* 0x000ea4000c101b00 */
[----:B--2---:R-:W-:-:S04]  /*06c0*/  ISETP.NE.U32.AND P0, PT, R4, RZ, PT ;  /* 0x000000ff0400720c */ /* 0x004fc80003f05070 */
[----:B------:R-:W-:-:S13]  /*06d0*/  ISETP.NE.AND.EX P0, PT, R5, RZ, PT, P0 ;  /* 0x000000ff0500720c */ /* 0x000fda0003f05300 */
[----:B------:R-:W-:Y:S05]  /*06e0*/  @!P0 BRA `(.L_x_6) ;  /* 0x0000000000248947 */ /* 0x000fea0003800000 */
[C---:B------:R-:W-:Y:S01]  /*06f0*/  R2UR UR4, R10.reuse ;  /* 0x000000000a0472ca */ /* 0x040fe200000e0000 */
[----:B------:R-:W-:Y:S01]  /*0700*/  HFMA2 R9, -RZ, RZ, 0, 5.9604644775390625e-08 ;  /* 0x00000001ff097431 */ /* 0x000fe200000001ff */
[C---:B------:R-:W-:Y:S02]  /*0710*/  R2UR UR5, R11.reuse ;  /* 0x000000000b0572ca */ /* 0x040fe400000e0000 */
[----:B------:R-:W-:Y:S02]  /*0720*/  R2UR UR6, R10 ;  /* 0x000000000a0672ca */ /* 0x000fe400000e0000 */
[----:B------:R-:W-:-:S09]  /*0730*/  R2UR UR7, R11 ;  /* 0x000000000b0772ca */ /* 0x000fd200000e0000 */
[----:B------:R-:W2:Y:S04]  /*0740*/  ATOM.E.ADD.STRONG.GPU PT, R3, desc[UR4][R2.64+0x10], R9 ;  /* 0x800010090203798a */ /* 0x000ea800081ef104 */
[----:B------:R-:W3:Y:S01]  /*0750*/  LD.E R7, desc[UR6][R6.64] ;  /* 0x0000000606077980 */ /* 0x000ee2000c101900 */
[----:B--2---:R-:W-:-:S05]  /*0760*/  IMAD.WIDE R4, R3, 0x4, R4 ;  /* 0x0000000403047825 */ /* 0x004fca00078e0204 */
[----:B---3--:R0:W-:Y:S02]  /*0770*/  ST.E desc[UR4][R4.64], R7 ;  /* 0x0000000704007985 */ /* 0x0081e4000c101904 */
.L_x_6:
[----:B------:R-:W-:Y:S05]  /*0780*/  BSYNC B0 ;  /* 0x0000000000007941 */ /* 0x000fea0003800000 */
.L_x_5:
[----:B------:R1:W0:Y:S02]  /*0790*/  LDL R2, [R1] ;  /* 0x0000000001027983 */ /* 0x0002240000100800 */
[----:B-1----:R-:W-:Y:S01]  /*07a0*/  VIADD R1, R1, 0x8 ;  /* 0x0000000801017836 */ /* 0x002fe20000000000 */
[----:B0-----:R-:W-:Y:S06]  /*07b0*/  RET.REL.NODEC R20 `(_Z4funcv) ;  /* 0xfffffff814107950 */ /* 0x001fec0003c3ffff */
        .type           $_Z4funcv$_ZN16TestSeqContainerIiED0Ev,@function
        .size           $_Z4funcv$_ZN16TestSeqContainerIiED0Ev,($_Z4funcv$_ZN16TestSeqContainerIiED1Ev - $_Z4funcv$_ZN16TestSeqContainerIiED0Ev)
$_Z4funcv$_ZN16TestSeqContainerIiED0Ev:
[----:B------:R-:W-:-:S05]  /*07c0*/  VIADD R1, R1, 0xffffffe0 ;  /* 0xffffffe001017836 */ /* 0x000fca0000000000 */
[----:B------:R-:W-:Y:S04]  /*07d0*/  STL [R1+0x18], R23 ;  /* 0x0000181701007387 */ /* 0x000fe80000100800 */
[----:B------:R-:W-:Y:S04]  /*07e0*/  STL [R1+0x14], R22 ;  /* 0x0000141601007387 */ /* 0x000fe80000100800 */
[----:B------:R-:W-:Y:S04]  /*07f0*/  STL [R1+0x10], R19 ;  /* 0x0000101301007387 */ /* 0x000fe80000100800 */
[----:B------:R-:W-:Y:S04]  /*0800*/  STL [R1+0xc], R18 ;  /* 0x00000c1201007387 */ /* 0x000fe80000100800 */
[----:B------:R-:W-:Y:S04]  /*0810*/  STL [R1], R2 ;  /* 0x0000000201007387 */ /* 0x000fe80000100800 */
[----:B------:R0:W-:Y:S04]  /*0820*/  STL [R1+0x1c], R24 ;  /* 0x00001c1801007387 */ /* 0x0001e80000100800 */
[----:B------:R1:W-:Y:S04]  /*0830*/  STL [R1+0x8], R17 ;  /* 0x0000081101007387 */ /* 0x0003e80000100800 */
[----:B------:R2:W-:Y:S01]  /*0840*/  STL [R1+0x4], R16 ;  /* 0x0000041001007387 */ /* 0x0005e20000100800 */
[----:B0-----:R-:W0:Y:S05]  /*0850*/  BMOV.32.CLEAR R24, B6 ;  /* 0x0000000006187355 */ /* 0x001e2a0000100000 */
[----:B-1----:R-:W-:Y:S01]  /*0860*/  IMAD.MOV.U32 R17, RZ, RZ, R5 ;  /* 0x000000ffff117224 */ /* 0x002fe200078e0005 */
[----:B--2---:R-:W-:Y:S01]  /*0870*/  MOV R16, R4 ;  /* 0x0000000400107202 */ /* 0x004fe20000000f00 */
[----:B------:R-:W1:Y:S02]  /*0880*/  LDC.64 R18, c[0x0][0x358] ;  /* 0x0000d600ff127b82 */ /* 0x000e640000000a00 */
[----:B-1----:R-:W-:-:S02]  /*0890*/  R2UR UR4, R18 ;  /* 0x00000000120472ca */ /* 0x002fc400000e0000 */
[----:B------:R-:W-:-:S13]  /*08a0*/  R2UR UR5, R19 ;  /* 0x00000000130572ca */ /* 0x000fda00000e0000 */
[----:B------:R-:W2:Y:S01]  /*08b0*/  LD.E.64 R4, desc[UR4][R16.64+0x8] ;  /* 0x0000080410047980 */ /* 0x000ea2000c101b00 */
[----:B------:R-:W1:Y:S01]  /*08c0*/  LDCU.64 UR4, c[0x4][0x18] ;  /* 0x01000300ff0477ac */ /* 0x000e620008000a00 */
[----:B------:R-:W-:Y:S01]  /*08d0*/  R2UR UR6, R18 ;  /* 0x00000000120672ca */ /* 0x000fe200000e0000 */
[----:B------:R-:W-:Y:S01]  /*08e0*/  BSSY.RECONVERGENT B6, `(.L_x_7) ;  /* 0x0000012000067945 */ /* 0x000fe20003800200 */
[----:B------:R-:W-:Y:S01]  /*08f0*/  R2UR UR7, R19 ;  /* 0x00000000130772ca */ /* 0x000fe200000e0000 */
[----:B-1----:R-:W-:-:S04]  /*0900*/  UIADD3 UR4, UP0, UPT, UR4, 0x10, URZ ;  /* 0x0000001004047890 */ /* 0x002fc8000ff1e0ff */
[----:B------:R-:W-:Y:S02]  /*0910*/  UIADD3.X UR5, UPT, UPT, URZ, UR5, URZ, UP0, !UPT ;  /* 0x00000005ff057290 */ /* 0x000fe400087fe4ff */
[----:B------:R-:W-:-:S04]  /*0920*/  IMAD.U32 R2, RZ, RZ, UR4 ;  /* 0x00000004ff027e24 */ /* 0x000fc8000f8e00ff */
[----:B------:R-:W-:-:S05]  /*0930*/  IMAD.U32 R3, RZ, RZ, UR5 ;  /* 0x00000005ff037e24 */ /* 0x000fca000f8e00ff */
[----:B------:R1:W-:Y:S01]  /*0940*/  ST.E.64 desc[UR6][R16.64], R2 ;  /* 0x0000000210007985 */ /* 0x0003e2000c101b06 */
[----:B--2---:R-:W-:-:S04]  /*0950*/  ISETP.NE.U32.AND P0, PT, R4, RZ, PT ;  /* 0x000000ff0400720c */ /* 0x004fc80003f05070 */
[----:B------:R-:W-:-:S13]  /*0960*/  ISETP.NE.AND.EX P0, PT, R5, RZ, PT, P0 ;  /* 0x000000ff0500720c */ /* 0x000fda0003f05300 */
[----:B01----:R-:W-:Y:S05]  /*0970*/  @!P0 BRA `(.L_x_8) ;  /* 0x0000000000208947 */ /* 0x003fea0003800000 */
[----:B------:R-:W-:-:S04]  /*0980*/  MOV R0, 0x8 ;  /* 0x0000000800007802 */ /* 0x000fc80000000f00 */
[----:B------:R0:W1:Y:S01]  /*0990*/  LDC.64 R2, c[0x4][R0] ;  /* 0x0100000000027b82 */ /* 0x0000620000000a00 */
[----:B------:R-:W-:Y:S01]  /*09a0*/  IMAD.MOV.U32 R22, RZ, RZ, R20 ;  /* 0x000000ffff167224 */ /* 0x000fe200078e0014 */
[----:B------:R-:W-:-:S07]  /*09b0*/  MOV R23, R21 ;  /* 0x0000001500177202 */ /* 0x000fce0000000f00 */
[----:B------:R-:W-:-:S07]  /*09c0*/  LEPC R20, `(.L_x_9) ;  /* 0x000000001014794e */ /* 0x000fce0000000000 */
[----:B01----:R-:W-:Y:S05]  /*09d0*/  CALL.ABS.NOINC R2 ;  /* 0x0000000002007343 */ /* 0x003fea0003c00000 */
.L_x_9:
[----:B------:R-:W-:Y:S02]  /*09e0*/  IMAD.MOV.U32 R20, RZ, RZ, R22 ;  /* 0x000000ffff147224 */ /* 0x000fe400078e0016 */
[----:B------:R-:W-:-:S07]  /*09f0*/  IMAD.MOV.U32 R21, RZ, RZ, R23 ;  /* 0x000000ffff157224 */ /* 0x000fce00078e0017 */
.L_x_8:
[----:B------:R-:W-:Y:S05]  /*0a00*/  BSYNC.RECONVERGENT B6 ;  /* 0x0000000000067941 */ /* 0x000fea0003800200 */
.L_x_7:
[----:B------:R-:W0:Y:S01]  /*0a10*/  LDCU.64 UR4, c[0x4][0x10] ;  /* 0x01000200ff0477ac */ /* 0x000e220008000a00 */
[----:B------:R-:W-:Y:S01]  /*0a20*/  R2UR UR6, R18 ;  /* 0x00000000120672ca */ /* 0x000fe200000e0000 */
[----:B------:R-:W-:Y:S01]  /*0a30*/  IMAD.MOV.U32 R4, RZ, RZ, R16 ;  /* 0x000000ffff047224 */ /* 0x000fe200078e0010 */
[----:B------:R-:W-:Y:S01]  /*0a40*/  R2UR UR7, R19 ;  /* 0x00000000130772ca */ /* 0x000fe200000e0000 */
[----:B------:R-:W-:Y:S01]  /*0a50*/  IMAD.MOV.U32 R5, RZ, RZ, R17 ;  /* 0x000000ffff057224 */ /* 0x000fe200078e0011 */
[----:B------:R-:W-:-:S04]  /*0a60*/  MOV R0, 0x8 ;  /* 0x0000000800007802 */ /* 0x000fc80000000f00 */
[----:B------:R1:W2:Y:S01]  /*0a70*/  LDC.64 R6, c[0x4][R0] ;  /* 0x0100000000067b82 */ /* 0x0002a20000000a00 */
[----:B0-----:R-:W-:-:S04]  /*0a80*/  UIADD3 UR4, UP0, UPT, UR4, 0x10, URZ ;  /* 0x0000001004047890 */ /* 0x001fc8000ff1e0ff */
[----:B------:R-:W-:Y:S02]  /*0a90*/  UIADD3.X UR5, UPT, UPT, URZ, UR5, URZ, UP0, !UPT ;  /* 0x00000005ff057290 */ /* 0x000fe400087fe4ff */
[----:B------:R-:W-:-:S04]  /*0aa0*/  IMAD.U32 R2, RZ, RZ, UR4 ;  /* 0x00000004ff027e24 */ /* 0x000fc8000f8e00ff */
[----:B------:R-:W-:-:S05]  /*0ab0*/  MOV R3, UR5 ;  /* 0x0000000500037c02 */ /* 0x000fca0008000f00 */
[----:B------:R0:W-:Y:S02]  /*0ac0*/  ST.E.64 desc[UR6][R16.64], R2 ;  /* 0x0000000210007985 */ /* 0x0001e4000c101b06 */
[----:B0-----:R-:W-:Y:S01]  /*0ad0*/  MOV R2, R20 ;  /* 0x0000001400027202 */ /* 0x001fe20000000f00 */
[----:B-1----:R-:W-:-:S07]  /*0ae0*/  IMAD.MOV.U32 R16, RZ, RZ, R21 ;  /* 0x000000ffff107224 */ /* 0x002fce00078e0015 */
[----:B------:R-:W-:-:S07]  /*0af0*/  LEPC R20, `(.L_x_10) ;  /* 0x000000001014794e */ /* 0x000fce0000000000 */
[----:B--2---:R-:W-:Y:S05]  /*0b00*/  CALL.ABS.NOINC R6 ;  /* 0x0000000006007343 */ /* 0x004fea0003c00000 */
.L_x_10:
[----:B------:R-:W-:Y:S01]  /*0b10*/  IMAD.MOV.U32 R20, RZ, RZ, R2 ;  /* 0x000000ffff147224 */ /* 0x000fe200078e0002 */
[----:B------:R-:W-:Y:S01]  /*0b20*/  MOV R21, R16 ;  /* 0x0000001000157202 */ /* 0x000fe20000000f00 */
[----:B------:R0:W-:Y:S05]  /*0b30*/  BMOV.32 B6, R24 ;  /* 0x0000001806007356 */ /* 0x0001ea0000000000 */
[----:B------:R-:W2:Y:S04]  /*0b40*/  LDL R2, [R1] ;  /* 0x0000000001027983 */ /* 0x000ea80000100800 */
[----:B------:R-:W2:Y:S04]  /*0b50*/  LDL R16, [R1+0x4] ;  /* 0x0000040001107983 */ /* 0x000ea80000100800 */
[----:B------:R-:W2:Y:S04]  /*0b60*/  LDL R17, [R1+0x8] ;  /* 0x0000080001117983 */ /* 0x000ea80000100800 */
[----:B------:R-:W2:Y:S04]  /*0b70*/  LDL R18, [R1+0xc] ;  /* 0x00000c0001127983 */ /* 0x000ea80000100800 */
[----:B------:R-:W2:Y:S04]  /*0b80*/  LDL R19, [R1+0x10] ;  /* 0x0000100001137983 */ /* 0x000ea80000100800 */
[----:B------:R-:W2:Y:S04]  /*0b90*/  LDL R22, [R1+0x14] ;  /* 0x0000140001167983 */ /* 0x000ea80000100800 */
[----:B------:R-:W2:Y:S04]  /*0ba0*/  LDL R23, [R1+0x18] ;  /* 0x0000180001177983 */ /* 0x000ea80000100800 */
[----:B0-----:R0:W2:Y:S02]  /*0bb0*/  LDL R24, [R1+0x1c] ;  /* 0x00001c0001187983 */ /* 0x0010a40000100800 */
[----:B0-----:R-:W-:Y:S01]  /*0bc0*/  VIADD R1, R1, 0x20 ;  /* 0x0000002001017836 */ /* 0x001fe20000000000 */
[----:B--2---:R-:W-:Y:S06]  /*0bd0*/  RET.REL.NODEC R20 `(_Z4funcv) ;  /* 0xfffffff414087950 */ /* 0x004fec0003c3ffff */
        .type           $_Z4funcv$_ZN16TestSeqContainerIiED1Ev,@function
        .size           $_Z4funcv$_ZN16TestSeqContainerIiED1Ev,(.L_x_20 - $_Z4funcv$_ZN16TestSeqContainerIiED1Ev)
$_Z4funcv$_ZN16TestSeqContainerIiED1Ev:
        /* <DEDUP_REMOVED lines=10> */
[----:B-1----:R-:W-:Y:S01]  /*0c80*/  MOV R17, R5 ;  /* 0x0000000500117202 */ /* 0x002fe20000000f00 */
[----:B--2---:R-:W-:Y:S01]  /*0c90*/  IMAD.MOV.U32 R16, RZ, RZ, R4 ;  /* 0x000000ffff107224 */ /* 0x004fe200078e0004 */
        /* <DEDUP_REMOVED lines=11> */
[----:B------:R-:W-:-:S05]  /*0d50*/  MOV R3, UR5 ;  /* 0x0000000500037c02 */ /* 0x000fca0008000f00 */
[----:B------:R1:W-:Y:S01]  /*0d60*/  ST.E.64 desc[UR6][R16.64], R2 ;  /* 0x0000000210007985 */ /* 0x0003e2000c101b06 */
[----:B--2---:R-:W-:-:S04]  /*0d70*/  ISETP.NE.U32.AND P0, PT, R4, RZ, PT ;  /* 0x000000ff0400720c */ /* 0x004fc80003f05070 */
[----:B------:R-:W-:-:S13]  /*0d80*/  ISETP.NE.AND.EX P0, PT, R5, RZ, PT, P0 ;  /* 0x000000ff0500720c */ /* 0x000fda0003f05300 */
[----:B01----:R-:W-:Y:S05]  /*0d90*/  @!P0 BRA `(.L_x_12) ;  /* 0x0000000000208947 */ /* 0x003fea0003800000 */
[----:B------:R-:W-:-:S04]  /*0da0*/  MOV R0, 0x8 ;  /* 0x0000000800007802 */ /* 0x000fc80000000f00 */
[----:B------:R0:W1:Y:S01]  /*0db0*/  LDC.64 R2, c[0x4][R0] ;  /* 0x0100000000027b82 */ /* 0x0000620000000a00 */
[----:B------:R-:W-:Y:S02]  /*0dc0*/  IMAD.MOV.U32 R22, RZ, RZ, R20 ;  /* 0x000000ffff167224 */ /* 0x000fe400078e0014 */
[----:B------:R-:W-:-:S07]  /*0dd0*/  IMAD.MOV.U32 R23, RZ, RZ, R21 ;  /* 0x000000ffff177224 */ /* 0x000fce00078e0015 */
[----:B------:R-:W-:-:S07]  /*0de0*/  LEPC R20, `(.L_x_13) ;  /* 0x000000001014794e */ /* 0x000fce0000000000 */
[----:B01----:R-:W-:Y:S05]  /*0df0*/  CALL.ABS.NOINC R2 ;  /* 0x0000000002007343 */ /* 0x003fea0003c00000 */
.L_x_13:
[----:B------:R-:W-:Y:S01]  /*0e00*/  MOV R20, R22 ;  /* 0x0000001600147202 */ /* 0x000fe20000000f00 */
[----:B------:R-:W-:-:S07]  /*0e10*/  IMAD.MOV.U32 R21, RZ, RZ, R23 ;  /* 0x000000ffff157224 */ /* 0x000fce00078e0017 */
.L_x_12:
[----:B------:R-:W-:Y:S05]  /*0e20*/  BSYNC.RECONVERGENT B6 ;  /* 0x0000000000067941 */ /* 0x000fea0003800200 */
.L_x_11:
[----:B------:R-:W0:Y:S01]  /*0e30*/  LDCU.64 UR4, c[0x4][0x10] ;  /* 0x01000200ff0477ac */ /* 0x000e220008000a00 */
[----:B------:R-:W-:Y:S01]  /*0e40*/  R2UR UR6, R18 ;  /* 0x00000000120672ca */ /* 0x000fe200000e0000 */
[----:B------:R1:W-:Y:S05]  /*0e50*/  BMOV.32 B6, R24 ;  /* 0x0000001806007356 */ /* 0x0003ea0000000000 */
[----:B------:R-:W-:Y:S01]  /*0e60*/  R2UR UR7, R19 ;  /* 0x00000000130772ca */ /* 0x000fe200000e0000 */
[----:B0-----:R-:W-:-:S04]  /*0e70*/  UIADD3 UR4, UP0, UPT, UR4, 0x10, URZ ;  /* 0x0000001004047890 */ /* 0x001fc8000ff1e0ff */
[----:B------:R-:W-:Y:S02]  /*0e80*/  UIADD3.X UR5, UPT, UPT, URZ, UR5, URZ, UP0, !UPT ;  /* 0x00000005ff057290 */ /* 0x000fe400087fe4ff */
[----:B------:R-:W-:-:S04]  /*0e90*/  IMAD.U32 R2, RZ, RZ, UR4 ;  /* 0x00000004ff027e24 */ /* 0x000fc8000f8e00ff */
[----:B------:R-:W-:-:S05]  /*0ea0*/  MOV R3, UR5 ;  /* 0x0000000500037c02 */ /* 0x000fca0008000f00 */
[----:B------:R0:W-:Y:S04]  /*0eb0*/  ST.E.64 desc[UR6][R16.64], R2 ;  /* 0x0000000210007985 */ /* 0x0001e8000c101b06 */
[----:B------:R-:W2:Y:S04]  /*0ec0*/  LDL R18, [R1+0xc] ;  /* 0x00000c0001127983 */ /* 0x000ea80000100800 */
[----:B------:R-:W2:Y:S04]  /*0ed0*/  LDL R19, [R1+0x10] ;  /* 0x0000100001137983 */ /* 0x000ea80000100800 */
[----:B------:R-:W2:Y:S04]  /*0ee0*/  LDL R22, [R1+0x14] ;  /* 0x0000140001167983 */ /* 0x000ea80000100800 */
[----:B0-----:R-:W2:Y:S04]  /*0ef0*/  LDL R2, [R1] ;  /* 0x0000000001027983 */ /* 0x001ea80000100800 */
[----:B------:R-:W2:Y:S04]  /*0f00*/  LDL R16, [R1+0x4] ;  /* 0x0000040001107983 */ /* 0x000ea80000100800 */
[----:B------:R-:W2:Y:S04]  /*0f10*/  LDL R17, [R1+0x8] ;  /* 0x0000080001117983 */ /* 0x000ea80000100800 */
[----:B------:R-:W2:Y:S04]  /*0f20*/  LDL R23, [R1+0x18] ;  /* 0x0000180001177983 */ /* 0x000ea80000100800 */
[----:B-1----:R0:W2:Y:S02]  /*0f30*/  LDL R24, [R1+0x1c] ;  /* 0x00001c0001187983 */ /* 0x0020a40000100800 */
[----:B0-----:R-:W-:Y:S01]  /*0f40*/  VIADD R1, R1, 0x20 ;  /* 0x0000002001017836 */ /* 0x001fe20000000000 */
[----:B--2---:R-:W-:Y:S06]  /*0f50*/  RET.REL.NODEC R20 `(_Z4funcv) ;  /* 0xfffffff014287950 */ /* 0x004fec0003c3ffff */
.L_x_14:
[----:B------:R-:W-:-:S00]  /*0f60*/  BRA `(.L_x_14) ;  /* 0xfffffffc00fc7947 */ /* 0x000fc0000383ffff */
[----:B------:R-:W-:-:S00]  /*0f70*/  NOP ;  /* 0x0000000000007918 */ /* 0x000fc00000000000 */
        /* <DEDUP_REMOVED lines=8> */
.L_x_20:


//--------------------- .text._Z11test_kernelv    --------------------------
	.section	.text._Z11test_kernelv,"ax",@progbits
	.align	128
        .global         _Z11test_kernelv
        .type           _Z11test_kernelv,@function
        .size           _Z11test_kernelv,(.L_x_22 - _Z11test_kernelv)
        .other          _Z11test_kernelv,@"STO_CUDA_ENTRY STV_DEFAULT"
_Z11test_kernelv:
.text._Z11test_kernelv:
[----:B------:R-:W-:Y:S01]  /*0000*/  LDC R1, c[0x0][0x37c] ;  /* 0x0000df00ff017b82 */ /* 0x000fe20000000800 */
[----:B------:R-:W-:Y:S05]  /*0010*/  EXIT ;  /* 0x000000000000794d */ /* 0x000fea0003800000 */
.L_x_15:
        /* <DEDUP_REMOVED lines=14> */
.L_x_22:


//--------------------- .nv.global.init           --------------------------
	.section	.nv.global.init,"aw",@progbits
	.align	8
.nv.global.init:
	.type		_ZTV11TestVirtualIiE,@object
	.size		_ZTV11TestVirtualIiE,(_ZTV16TestSeqContainerIiE - _ZTV11TestVirtualIiE)
_ZTV11TestVirtualIiE:
        /*0000*/ 	.byte	0x00, 0x00, 0x00, 0x00, 0x00, 0x00, 0x00, 0x00, 0x00, 0x00, 0x00, 0x00, 0x00, 0x00, 0x00, 0x00
        /*0010*/ 	.byte	0x20, 0x00, 0x00, 0x00, 0x00, 0x00, 0x00, 0x00, 0x28, 0x00, 0x00, 0x00, 0x00, 0x00, 0x00, 0x00
        /*0020*/ 	.byte	0x00, 0x00, 0x00, 0x00, 0x00, 0x00, 0x00, 0x00
	.type		_ZTV16TestSeqContainerIiE,@object
	.size		_ZTV16TestSeqContainerIiE,(.L_1 - _ZTV16TestSeqContainerIiE)
_ZTV16TestSeqContainerIiE:
        /*0028*/ 	.byte	0x00, 0x00, 0x00, 0x00, 0x00, 0x00, 0x00, 0x00, 0x00, 0x00, 0x00, 0x00, 0x00, 0x00, 0x00, 0x00
        /*0038*/ 	.byte	0x08, 0x00, 0x00, 0x00, 0x00, 0x00, 0x00, 0x00, 0x10, 0x00, 0x00, 0x00, 0x00, 0x00, 0x00, 0x00
        /*0048*/ 	.byte	0x18, 0x00, 0x00, 0x00, 0x00, 0x00, 0x00, 0x00
.L_1:


//--------------------- .nv.shared.reserved.0     --------------------------
	.section	.nv.shared.reserved.0,"aw",@nobits
	.weak		__nv_reservedSMEM_offset_0_alias
	.size		__nv_reservedSMEM_offset_0_alias, 0, 64
	.other		__nv_reservedSMEM_offset_0_alias,@"STO_CUDA_RESERVED_SHARED STV_DEFAULT"
__nv_reservedSMEM_offset_0_alias:
	.zero		0
	.zero		64


//--------------------- .nv.constant0._Z4funcv    --------------------------
	.section	.nv.constant0._Z4funcv,"a",@progbits
	.sectionflags	@""
	.align	4
.nv.constant0._Z4funcv:
	.zero		896


//--------------------- .nv.constant0._Z11test_kernelv --------------------------
	.section	.nv.constant0._Z11test_kernelv,"a",@progbits
	.sectionflags	@""
	.align	4
.nv.constant0._Z11test_kernelv:
	.zero		896


//--------------------- SYMBOLS --------------------------

	.type		.nv.reservedSmem.offset0,@object
	.size		.nv.reservedSmem.offset0,0x4
	.type		malloc,@function
	.type		free,@function
